//
// Generated by NVIDIA NVVM Compiler
//
// Compiler Build ID: CL-36424714
// Cuda compilation tools, release 13.0, V13.0.88
// Based on NVVM 20.0.0
//

.version 9.0
.target sm_100
.address_size 64

	// .globl	_Z11bellmanFordP5GraphPi

.visible .entry _Z11bellmanFordP5GraphPi(
	.param .u64 .ptr .align 1 _Z11bellmanFordP5GraphPi_param_0,
	.param .u64 .ptr .align 1 _Z11bellmanFordP5GraphPi_param_1
)
{
	.reg .pred 	%p<4>;
	.reg .b32 	%r<13>;
	.reg .b64 	%rd<12>;

	ld.param.u64 	%rd5, [_Z11bellmanFordP5GraphPi_param_0];
	ld.param.u64 	%rd6, [_Z11bellmanFordP5GraphPi_param_1];
	cvta.to.global.u64 	%rd1, %rd6;
	cvta.to.global.u64 	%rd2, %rd5;
	mov.u32 	%r4, %ctaid.x;
	mov.u32 	%r5, %ntid.x;
	mov.u32 	%r6, %tid.x;
	mad.lo.s32 	%r1, %r4, %r5, %r6;
	ld.global.u32 	%r7, [%rd2+4];
	setp.ge.s32 	%p1, %r1, %r7;
	@%p1 bra 	$L__BB0_4;
	ld.global.u64 	%rd7, [%rd2+8];
	mul.wide.s32 	%rd8, %r1, 12;
	add.s64 	%rd3, %rd7, %rd8;
	ld.u32 	%r8, [%rd3];
	mul.wide.s32 	%rd9, %r8, 4;
	add.s64 	%rd10, %rd1, %rd9;
	ld.global.u32 	%r2, [%rd10];
	setp.eq.s32 	%p2, %r2, 2147483647;
	@%p2 bra 	$L__BB0_4;
	ld.u32 	%r9, [%rd3+8];
	ld.u32 	%r10, [%rd3+4];
	add.s32 	%r3, %r2, %r9;
	mul.wide.s32 	%rd11, %r10, 4;
	add.s64 	%rd4, %rd1, %rd11;
	ld.global.u32 	%r11, [%rd4];
	setp.ge.s32 	%p3, %r3, %r11;
	@%p3 bra 	$L__BB0_4;
	atom.global.min.s32 	%r12, [%rd4], %r3;
$L__BB0_4:
	ret;

}
	// .globl	_Z25checkNegativeWeightCyclesP5GraphPiS1_
.visible .entry _Z25checkNegativeWeightCyclesP5GraphPiS1_(
	.param .u64 .ptr .align 1 _Z25checkNegativeWeightCyclesP5GraphPiS1__param_0,
	.param .u64 .ptr .align 1 _Z25checkNegativeWeightCyclesP5GraphPiS1__param_1,
	.param .u64 .ptr .align 1 _Z25checkNegativeWeightCyclesP5GraphPiS1__param_2
)
{
	.reg .pred 	%p<4>;
	.reg .b32 	%r<14>;
	.reg .b64 	%rd<15>;

	ld.param.u64 	%rd6, [_Z25checkNegativeWeightCyclesP5GraphPiS1__param_0];
	ld.param.u64 	%rd7, [_Z25checkNegativeWeightCyclesP5GraphPiS1__param_1];
	ld.param.u64 	%rd5, [_Z25checkNegativeWeightCyclesP5GraphPiS1__param_2];
	cvta.to.global.u64 	%rd1, %rd7;
	cvta.to.global.u64 	%rd2, %rd6;
	mov.u32 	%r3, %ctaid.x;
	mov.u32 	%r4, %ntid.x;
	mov.u32 	%r5, %tid.x;
	mad.lo.s32 	%r1, %r3, %r4, %r5;
	ld.global.u32 	%r6, [%rd2+4];
	setp.ge.s32 	%p1, %r1, %r6;
	@%p1 bra 	$L__BB1_4;
	ld.global.u64 	%rd8, [%rd2+8];
	cvta.to.global.u64 	%rd9, %rd8;
	mul.wide.s32 	%rd10, %r1, 12;
	add.s64 	%rd3, %rd9, %rd10;
	ld.global.u32 	%r7, [%rd3];
	mul.wide.s32 	%rd11, %r7, 4;
	add.s64 	%rd12, %rd1, %rd11;
	ld.global.u32 	%r2, [%rd12];
	setp.eq.s32 	%p2, %r2, 2147483647;
	@%p2 bra 	$L__BB1_4;
	ld.global.u32 	%r8, [%rd3+4];
	ld.global.u32 	%r9, [%rd3+8];
	add.s32 	%r10, %r2, %r9;
	mul.wide.s32 	%rd13, %r8, 4;
	add.s64 	%rd4, %rd1, %rd13;
	ld.global.u32 	%r11, [%rd4];
	setp.ge.s32 	%p3, %r10, %r11;
	@%p3 bra 	$L__BB1_4;
	mov.b32 	%r12, -2147483647;
	st.global.u32 	[%rd4], %r12;
	cvta.to.global.u64 	%rd14, %rd5;
	mov.b32 	%r13, 1;
	st.global.u32 	[%rd14], %r13;
$L__BB1_4:
	ret;

}


// ===== COMPILED SASS (sm_100) =====

	.target	sm_100

	.elftype	@"ET_EXEC"


//--------------------- .note.nv.tkinfo           --------------------------
	.section	.note.nv.tkinfo,"",@"SHT_NOTE"
	.sectionflags	@"SHF_NOTE_NV_TKINFO"
	.tkinfo
        /*0018*/ 	.word	0x00000002
        /*0030*/ 	.string	""
        /*0030*/ 	.string	"ptxas"
        /*0030*/ 	.string	"Cuda compilation tools, release 13.0, V13.0.88"
        /*0030*/ 	.string	"Build cuda_13.0.r13.0/compiler.36424714_0"
        /*0030*/ 	.string	"-arch sm_100 -m 64 "



//--------------------- .note.nv.cuinfo           --------------------------
	.section	.note.nv.cuinfo,"",@"SHT_NOTE"
	.sectionflags	@"SHF_NOTE_NV_CUINFO"
        /*0018*/ 	.short	0x0002
        /*001a*/ 	.short	0x0064
        /*001c*/ 	.short	0x0082
	.zero		2


//--------------------- .nv.info                  --------------------------
	.section	.nv.info,"",@"SHT_CUDA_INFO"
	.align	4


	//----- nvinfo : EIATTR_REGCOUNT
	.align		4
        /*0000*/ 	.byte	0x04, 0x2f
        /*0002*/ 	.short	(.L_1 - .L_0)
	.align		4
.L_0:
        /*0004*/ 	.word	index@(_Z11bellmanFordP5GraphPi)
        /*0008*/ 	.word	0x0000000c


	//----- nvinfo : EIATTR_FRAME_SIZE
	.align		4
.L_1:
        /*000c*/ 	.byte	0x04, 0x11
        /*000e*/ 	.short	(.L_3 - .L_2)
	.align		4
.L_2:
        /*0010*/ 	.word	index@(_Z11bellmanFordP5GraphPi)
        /*0014*/ 	.word	0x00000000


	//----- nvinfo : EIATTR_REGCOUNT
	.align		4
.L_3:
        /*0018*/ 	.byte	0x04, 0x2f
        /*001a*/ 	.short	(.L_5 - .L_4)
	.align		4
.L_4:
        /*001c*/ 	.word	index@(_Z25checkNegativeWeightCyclesP5GraphPiS1_)
        /*0020*/ 	.word	0x0000000c


	//----- nvinfo : EIATTR_FRAME_SIZE
	.align		4
.L_5:
        /*0024*/ 	.byte	0x04, 0x11
        /*0026*/ 	.short	(.L_7 - .L_6)
	.align		4
.L_6:
        /*0028*/ 	.word	index@(_Z25checkNegativeWeightCyclesP5GraphPiS1_)
        /*002c*/ 	.word	0x00000000


	//----- nvinfo : EIATTR_MIN_STACK_SIZE
	.align		4
.L_7:
        /*0030*/ 	.byte	0x04, 0x12
        /*0032*/ 	.short	(.L_9 - .L_8)
	.align		4
.L_8:
        /*0034*/ 	.word	index@(_Z25checkNegativeWeightCyclesP5GraphPiS1_)
        /*0038*/ 	.word	0x00000000


	//----- nvinfo : EIATTR_MIN_STACK_SIZE
	.align		4
.L_9:
        /*003c*/ 	.byte	0x04, 0x12
        /*003e*/ 	.short	(.L_11 - .L_10)
	.align		4
.L_10:
        /*0040*/ 	.word	index@(_Z11bellmanFordP5GraphPi)
        /*0044*/ 	.word	0x00000000
.L_11:


//--------------------- .nv.compat                --------------------------
	.section	.nv.compat,"",@"SHT_CUDA_COMPAT_INFO"
	.align	4
        /*0000*/ 	.byte	0x02, 0x09, 0x00, 0x00, 0x02, 0x02, 0x01, 0x00, 0x02, 0x05, 0x05, 0x00, 0x03, 0x07, 0x01, 0x01
        /*0010*/ 	.byte	0x02, 0x03, 0x00, 0x00, 0x02, 0x06, 0x01, 0x00, 0x04, 0x0b, 0x08, 0x00, 0x09, 0x00, 0x00, 0x00
        /*0020*/ 	.byte	0x00, 0x00, 0x00, 0x00


//--------------------- .nv.info._Z25checkNegativeWeightCyclesP5GraphPiS1_ --------------------------
	.section	.nv.info._Z25checkNegativeWeightCyclesP5GraphPiS1_,"",@"SHT_CUDA_INFO"
	.sectionflags	@""
	.align	4


	//----- nvinfo : EIATTR_CUDA_API_VERSION
	.align		4
        /*0000*/ 	.byte	0x04, 0x37
        /*0002*/ 	.short	(.L_13 - .L_12)
.L_12:
        /*0004*/ 	.word	0x00000082


	//----- nvinfo : EIATTR_KPARAM_INFO
	.align		4
.L_13:
        /*0008*/ 	.byte	0x04, 0x17
        /*000a*/ 	.short	(.L_15 - .L_14)
.L_14:
        /*000c*/ 	.word	0x00000000
        /*0010*/ 	.short	0x0002
        /*0012*/ 	.short	0x0010
        /*0014*/ 	.byte	0x00, 0xf5, 0x21, 0x00


	//----- nvinfo : EIATTR_KPARAM_INFO
	.align		4
.L_15:
        /*0018*/ 	.byte	0x04, 0x17
        /*001a*/ 	.short	(.L_17 - .L_16)
.L_16:
        /*001c*/ 	.word	0x00000000
        /*0020*/ 	.short	0x0001
        /*0022*/ 	.short	0x0008
        /*0024*/ 	.byte	0x00, 0xf5, 0x21, 0x00


	//----- nvinfo : EIATTR_KPARAM_INFO
	.align		4
.L_17:
        /*0028*/ 	.byte	0x04, 0x17
        /*002a*/ 	.short	(.L_19 - .L_18)
.L_18:
        /*002c*/ 	.word	0x00000000
        /*0030*/ 	.short	0x0000
        /*0032*/ 	.short	0x0000
        /*0034*/ 	.byte	0x00, 0xf5, 0x21, 0x00


	//----- nvinfo : EIATTR_SPARSE_MMA_MASK
	.align		4
.L_19:
        /*0038*/ 	.byte	0x03, 0x50
        /*003a*/ 	.short	0x0000


	//----- nvinfo : EIATTR_MAXREG_COUNT
	.align		4
        /*003c*/ 	.byte	0x03, 0x1b
        /*003e*/ 	.short	0x00ff


	//----- nvinfo : EIATTR_MERCURY_ISA_VERSION
	.align		4
        /*0040*/ 	.byte	0x03, 0x5f
        /*0042*/ 	.short	0x0101


	//----- nvinfo : EIATTR_VRC_CTA_INIT_COUNT
	.align		4
        /*0044*/ 	.byte	0x02, 0x4a
	.zero		1
	.zero		1


	//----- nvinfo : EIATTR_EXIT_INSTR_OFFSETS
	.align		4
        /*0048*/ 	.byte	0x04, 0x1c
        /*004a*/ 	.short	(.L_21 - .L_20)


	//   ....[0]....
.L_20:
        /*004c*/ 	.word	0x00000090


	//   ....[1]....
        /*0050*/ 	.word	0x00000110


	//   ....[2]....
        /*0054*/ 	.word	0x00000180


	//   ....[3]....
        /*0058*/ 	.word	0x000001e0


	//----- nvinfo : EIATTR_CBANK_PARAM_SIZE
	.align		4
.L_21:
        /*005c*/ 	.byte	0x03, 0x19
        /*005e*/ 	.short	0x0018


	//----- nvinfo : EIATTR_PARAM_CBANK
	.align		4
        /*0060*/ 	.byte	0x04, 0x0a
        /*0062*/ 	.short	(.L_23 - .L_22)
	.align		4
.L_22:
        /*0064*/ 	.word	index@(.nv.constant0._Z25checkNegativeWeightCyclesP5GraphPiS1_)
        /*0068*/ 	.short	0x0380
        /*006a*/ 	.short	0x0018


	//----- nvinfo : EIATTR_SW_WAR
	.align		4
.L_23:
        /*006c*/ 	.byte	0x04, 0x36
        /*006e*/ 	.short	(.L_25 - .L_24)
.L_24:
        /*0070*/ 	.word	0x00000008
.L_25:


//--------------------- .nv.info._Z11bellmanFordP5GraphPi --------------------------
	.section	.nv.info._Z11bellmanFordP5GraphPi,"",@"SHT_CUDA_INFO"
	.sectionflags	@""
	.align	4


	//----- nvinfo : EIATTR_CUDA_API_VERSION
	.align		4
        /*0000*/ 	.byte	0x04, 0x37
        /*0002*/ 	.short	(.L_27 - .L_26)
.L_26:
        /*0004*/ 	.word	0x00000082


	//----- nvinfo : EIATTR_KPARAM_INFO
	.align		4
.L_27:
        /*0008*/ 	.byte	0x04, 0x17
        /*000a*/ 	.short	(.L_29 - .L_28)
.L_28:
        /*000c*/ 	.word	0x00000000
        /*0010*/ 	.short	0x0001
        /*0012*/ 	.short	0x0008
        /*0014*/ 	.byte	0x00, 0xf5, 0x21, 0x00


	//----- nvinfo : EIATTR_KPARAM_INFO
	.align		4
.L_29:
        /*0018*/ 	.byte	0x04, 0x17
        /*001a*/ 	.short	(.L_31 - .L_30)
.L_30:
        /*001c*/ 	.word	0x00000000
        /*0020*/ 	.short	0x0000
        /*0022*/ 	.short	0x0000
        /*0024*/ 	.byte	0x00, 0xf5, 0x21, 0x00


	//----- nvinfo : EIATTR_SPARSE_MMA_MASK
	.align		4
.L_31:
        /*0028*/ 	.byte	0x03, 0x50
        /*002a*/ 	.short	0x0000


	//----- nvinfo : EIATTR_MAXREG_COUNT
	.align		4
        /*002c*/ 	.byte	0x03, 0x1b
        /*002e*/ 	.short	0x00ff


	//----- nvinfo : EIATTR_MERCURY_ISA_VERSION
	.align		4
        /*0030*/ 	.byte	0x03, 0x5f
        /*0032*/ 	.short	0x0101


	//----- nvinfo : EIATTR_VRC_CTA_INIT_COUNT
	.align		4
        /*0034*/ 	.byte	0x02, 0x4a
	.zero		1
	.zero		1


	//----- nvinfo : EIATTR_EXIT_INSTR_OFFSETS
	.align		4
        /*0038*/ 	.byte	0x04, 0x1c
        /*003a*/ 	.short	(.L_33 - .L_32)


	//   ....[0]....
.L_32:
        /*003c*/ 	.word	0x00000090


	//   ....[1]....
        /*0040*/ 	.word	0x00000110


	//   ....[2]....
        /*0044*/ 	.word	0x00000180


	//   ....[3]....
        /*0048*/ 	.word	0x000001a0


	//----- nvinfo : EIATTR_CBANK_PARAM_SIZE
	.align		4
.L_33:
        /*004c*/ 	.byte	0x03, 0x19
        /*004e*/ 	.short	0x0010


	//----- nvinfo : EIATTR_PARAM_CBANK
	.align		4
        /*0050*/ 	.byte	0x04, 0x0a
        /*0052*/ 	.short	(.L_35 - .L_34)
	.align		4
.L_34:
        /*0054*/ 	.word	index@(.nv.constant0._Z11bellmanFordP5GraphPi)
        /*0058*/ 	.short	0x0380
        /*005a*/ 	.short	0x0010


	//----- nvinfo : EIATTR_SW_WAR
	.align		4
.L_35:
        /*005c*/ 	.byte	0x04, 0x36
        /*005e*/ 	.short	(.L_37 - .L_36)
.L_36:
        /*0060*/ 	.word	0x00000008
.L_37:


//--------------------- .nv.callgraph             --------------------------
	.section	.nv.callgraph,"",@"SHT_CUDA_CALLGRAPH"
	.align	4
	.sectionentsize	8
	.align		4
        /*0000*/ 	.word	0x00000000
	.align		4
        /*0004*/ 	.word	0xffffffff
	.align		4
        /*0008*/ 	.word	0x00000000
	.align		4
        /*000c*/ 	.word	0xfffffffe
	.align		4
        /*0010*/ 	.word	0x00000000
	.align		4
        /*0014*/ 	.word	0xfffffffd
	.align		4
        /*0018*/ 	.word	0x00000000
	.align		4
        /*001c*/ 	.word	0xfffffffc


//--------------------- .text._Z25checkNegativeWeightCyclesP5GraphPiS1_ --------------------------
	.section	.text._Z25checkNegativeWeightCyclesP5GraphPiS1_,"ax",@progbits
	.align	128
        .global         _Z25checkNegativeWeightCyclesP5GraphPiS1_
        .type           _Z25checkNegativeWeightCyclesP5GraphPiS1_,@function
        .size           _Z25checkNegativeWeightCyclesP5GraphPiS1_,(.L_x_2 - _Z25checkNegativeWeightCyclesP5GraphPiS1_)
        .other          _Z25checkNegativeWeightCyclesP5GraphPiS1_,@"STO_CUDA_ENTRY STV_DEFAULT"
_Z25checkNegativeWeightCyclesP5GraphPiS1_:
.text._Z25checkNegativeWeightCyclesP5GraphPiS1_:
[----:B------:R-:W-:Y:S08]  /*0000*/  LDC R1, c[0x0][0x37c] ;  /* 0x0000df00ff017b82 */ /* 0x000ff00000000800 */
[----:B------:R-:W0:Y:S01]  /*0010*/  LDC.64 R6, c[0x0][0x380] ;  /* 0x0000e000ff067b82 */ /* 0x000e220000000a00 */
[----:B------:R-:W0:Y:S02]  /*0020*/  LDCU.64 UR4, c[0x0][0x358] ;  /* 0x00006b00ff0477ac */ /* 0x000e240008000a00 */
[----:B0-----:R-:W2:Y:S05]  /*0030*/  LDG.E R0, desc[UR4][R6.64+0x4] ;  /* 0x0000040406007981 */ /* 0x001eaa000c1e1900 */
[----:B------:R-:W0:Y:S01]  /*0040*/  S2UR UR6, SR_CTAID.X ;  /* 0x00000000000679c3 */ /* 0x000e220000002500 */
[----:B------:R-:W0:Y:S07]  /*0050*/  S2R R2, SR_TID.X ;  /* 0x0000000000027919 */ /* 0x000e2e0000002100 */
[----:B------:R-:W0:Y:S02]  /*0060*/  LDC R5, c[0x0][0x360] ;  /* 0x0000d800ff057b82 */ /* 0x000e240000000800 */
[----:B0-----:R-:W-:-:S05]  /*0070*/  IMAD R5, R5, UR6, R2 ;  /* 0x0000000605057c24 */ /* 0x001fca000f8e0202 */
[----:B--2---:R-:W-:-:S13]  /*0080*/  ISETP.GE.AND P0, PT, R5, R0, PT ;  /* 0x000000000500720c */ /* 0x004fda0003f06270 */
[----:B------:R-:W-:Y:S05]  /*0090*/  @P0 EXIT ;  /* 0x000000000000094d */ /* 0x000fea0003800000 */
[----:B------:R-:W2:Y:S01]  /*00a0*/  LDG.E.64 R2, desc[UR4][R6.64+0x8] ;  /* 0x0000080406027981 */ /* 0x000ea2000c1e1b00 */
[----:B------:R-:W0:Y:S01]  /*00b0*/  LDC.64 R8, c[0x0][0x388] ;  /* 0x0000e200ff087b82 */ /* 0x000e220000000a00 */
[----:B--2---:R-:W-:-:S05]  /*00c0*/  IMAD.WIDE R2, R5, 0xc, R2 ;  /* 0x0000000c05027825 */ /* 0x004fca00078e0202 */
[----:B------:R-:W0:Y:S02]  /*00d0*/  LDG.E R5, desc[UR4][R2.64] ;  /* 0x0000000402057981 */ /* 0x000e24000c1e1900 */
[----:B0-----:R-:W-:-:S05]  /*00e0*/  IMAD.WIDE R4, R5, 0x4, R8 ;  /* 0x0000000405047825 */ /* 0x001fca00078e0208 */
[----:B------:R-:W2:Y:S02]  /*00f0*/  LDG.E R0, desc[UR4][R4.64] ;  /* 0x0000000404007981 */ /* 0x000ea4000c1e1900 */
[----:B--2---:R-:W-:-:S13]  /*0100*/  ISETP.NE.AND P0, PT, R0, 0x7fffffff, PT ;  /* 0x7fffffff0000780c */ /* 0x004fda0003f05270 */
[----:B------:R-:W-:Y:S05]  /*0110*/  @!P0 EXIT ;  /* 0x000000000000894d */ /* 0x000fea0003800000 */
[----:B------:R-:W2:Y:S04]  /*0120*/  LDG.E R5, desc[UR4][R2.64+0x4] ;  /* 0x0000040402057981 */ /* 0x000ea8000c1e1900 */
[----:B------:R-:W3:Y:S01]  /*0130*/  LDG.E R7, desc[UR4][R2.64+0x8] ;  /* 0x0000080402077981 */ /* 0x000ee2000c1e1900 */
[----:B--2---:R-:W-:-:S05]  /*0140*/  IMAD.WIDE R4, R5, 0x4, R8 ;  /* 0x0000000405047825 */ /* 0x004fca00078e0208 */
[----:B------:R-:W2:Y:S01]  /*0150*/  LDG.E R6, desc[UR4][R4.64] ;  /* 0x0000000404067981 */ /* 0x000ea2000c1e1900 */
[----:B---3--:R-:W-:-:S04]  /*0160*/  IADD3 R7, PT, PT, R0, R7, RZ ;  /* 0x0000000700077210 */ /* 0x008fc80007ffe0ff */
[----:B--2---:R-:W-:-:S13]  /*0170*/  ISETP.GE.AND P0, PT, R7, R6, PT ;  /* 0x000000060700720c */ /* 0x004fda0003f06270 */
[----:B------:R-:W-:Y:S05]  /*0180*/  @P0 EXIT ;  /* 0x000000000000094d */ /* 0x000fea0003800000 */
[----:B------:R-:W0:Y:S01]  /*0190*/  LDC.64 R2, c[0x0][0x390] ;  /* 0x0000e400ff027b82 */ /* 0x000e220000000a00 */
[----:B------:R-:W-:Y:S01]  /*01a0*/  HFMA2 R7, -RZ, RZ, -0.0 , 5.9604644775390625e-08 ;  /* 0x80000001ff077431 */ /* 0x000fe200000001ff */
[----:B------:R-:W-:-:S04]  /*01b0*/  MOV R9, 0x1 ;  /* 0x0000000100097802 */ /* 0x000fc80000000f00 */
[----:B------:R-:W-:Y:S04]  /*01c0*/  STG.E desc[UR4][R4.64], R7 ;  /* 0x0000000704007986 */ /* 0x000fe8000c101904 */
[----:B0-----:R-:W-:Y:S01]  /*01d0*/  STG.E desc[UR4][R2.64], R9 ;  /* 0x0000000902007986 */ /* 0x001fe2000c101904 */
[----:B------:R-:W-:Y:S05]  /*01e0*/  EXIT ;  /* 0x000000000000794d */ /* 0x000fea0003800000 */
.L_x_0:
[----:B------:R-:W-:-:S00]  /*01f0*/  BRA `(.L_x_0) ;  /* 0xfffffffc00fc7947 */ /* 0x000fc0000383ffff */
[----:B------:R-:W-:-:S00]  /*0200*/  NOP ;  /* 0x0000000000007918 */ /* 0x000fc00000000000 */
[----:B------:R-:W-:-:S00]  /*0210*/  NOP ;  /* 0x0000000000007918 */ /* 0x000fc00000000000 */
[----:B------:R-:W-:-:S00]  /*0220*/  NOP ;  /* 0x0000000000007918 */ /* 0x000fc00000000000 */
[----:B------:R-:W-:-:S00]  /*0230*/  NOP ;  /* 0x0000000000007918 */ /* 0x000fc00000000000 */
[----:B------:R-:W-:-:S00]  /*0240*/  NOP ;  /* 0x0000000000007918 */ /* 0x000fc00000000000 */
[----:B------:R-:W-:-:S00]  /*0250*/  NOP ;  /* 0x0000000000007918 */ /* 0x000fc00000000000 */
[----:B------:R-:W-:-:S00]  /*0260*/  NOP ;  /* 0x0000000000007918 */ /* 0x000fc00000000000 */
[----:B------:R-:W-:-:S00]  /*0270*/  NOP ;  /* 0x0000000000007918 */ /* 0x000fc00000000000 */
.L_x_2:


//--------------------- .text._Z11bellmanFordP5GraphPi --------------------------
	.section	.text._Z11bellmanFordP5GraphPi,"ax",@progbits
	.align	128
        .global         _Z11bellmanFordP5GraphPi
        .type           _Z11bellmanFordP5GraphPi,@function
        .size           _Z11bellmanFordP5GraphPi,(.L_x_3 - _Z11bellmanFordP5GraphPi)
        .other          _Z11bellmanFordP5GraphPi,@"STO_CUDA_ENTRY STV_DEFAULT"
_Z11bellmanFordP5GraphPi:
.text._Z11bellmanFordP5GraphPi:
        /* <DEDUP_REMOVED lines=13> */
[----:B------:R-:W0:Y:S02]  /*00d0*/  LD.E R5, desc[UR4][R2.64] ;  /* 0x0000000402057980 */ /* 0x000e24000c101900 */
[----:B0-----:R-:W-:-:S05]  /*00e0*/  IMAD.WIDE R4, R5, 0x4, R8 ;  /* 0x0000000405047825 */ /* 0x001fca00078e0208 */
[----:B------:R-:W2:Y:S02]  /*00f0*/  LDG.E R0, desc[UR4][R4.64] ;  /* 0x0000000404007981 */ /* 0x000ea4000c1e1900 */
[----:B--2---:R-:W-:-:S13]  /*0100*/  ISETP.NE.AND P0, PT, R0, 0x7fffffff, PT ;  /* 0x7fffffff0000780c */ /* 0x004fda0003f05270 */
[----:B------:R-:W-:Y:S05]  /*0110*/  @!P0 EXIT ;  /* 0x000000000000894d */ /* 0x000fea0003800000 */
[----:B------:R-:W2:Y:S04]  /*0120*/  LD.E R5, desc[UR4][R2.64+0x4] ;  /* 0x0000040402057980 */ /* 0x000ea8000c101900 */
[----:B------:R-:W3:Y:S01]  /*0130*/  LD.E R7, desc[UR4][R2.64+0x8] ;  /* 0x0000080402077980 */ /* 0x000ee2000c101900 */
[----:B--2---:R-:W-:-:S05]  /*0140*/  IMAD.WIDE R4, R5, 0x4, R8 ;  /* 0x0000000405047825 */ /* 0x004fca00078e0208 */
[----:B------:R-:W2:Y:S01]  /*0150*/  LDG.E R6, desc[UR4][R4.64] ;  /* 0x0000000404067981 */ /* 0x000ea2000c1e1900 */
[----:B---3--:R-:W-:-:S04]  /*0160*/  IADD3 R7, PT, PT, R0, R7, RZ ;  /* 0x0000000700077210 */ /* 0x008fc80007ffe0ff */
[----:B--2---:R-:W-:-:S13]  /*0170*/  ISETP.GE.AND P0, PT, R7, R6, PT ;  /* 0x000000060700720c */ /* 0x004fda0003f06270 */
[----:B------:R-:W-:Y:S05]  /*0180*/  @P0 EXIT ;  /* 0x000000000000094d */ /* 0x000fea0003800000 */
[----:B------:R-:W-:Y:S01]  /*0190*/  REDG.E.MIN.S32.STRONG.GPU desc[UR4][R4.64], R7 ;  /* 0x000000070400798e */ /* 0x000fe2000c92e304 */
[----:B------:R-:W-:Y:S05]  /*01a0*/  EXIT ;  /* 0x000000000000794d */ /* 0x000fea0003800000 */
.L_x_1:
        /* <DEDUP_REMOVED lines=13> */
.L_x_3:


//--------------------- .nv.shared.reserved.0     --------------------------
	.section	.nv.shared.reserved.0,"aw",@nobits
	.weak		__nv_reservedSMEM_offset_0_alias
	.size		__nv_reservedSMEM_offset_0_alias, 0, 64
	.other		__nv_reservedSMEM_offset_0_alias,@"STO_CUDA_RESERVED_SHARED STV_DEFAULT"
__nv_reservedSMEM_offset_0_alias:
	.zero		0
	.zero		64


//--------------------- .nv.constant0._Z25checkNegativeWeightCyclesP5GraphPiS1_ --------------------------
	.section	.nv.constant0._Z25checkNegativeWeightCyclesP5GraphPiS1_,"a",@progbits
	.sectionflags	@""
	.align	4
.nv.constant0._Z25checkNegativeWeightCyclesP5GraphPiS1_:
	.zero		920


//--------------------- .nv.constant0._Z11bellmanFordP5GraphPi --------------------------
	.section	.nv.constant0._Z11bellmanFordP5GraphPi,"a",@progbits
	.sectionflags	@""
	.align	4
.nv.constant0._Z11bellmanFordP5GraphPi:
	.zero		912


//--------------------- SYMBOLS --------------------------

	.type		.nv.reservedSmem.offset0,@object
	.size		.nv.reservedSmem.offset0,0x4
